//
// Generated by NVIDIA NVVM Compiler
//
// Compiler Build ID: CL-36424714
// Cuda compilation tools, release 13.0, V13.0.88
// Based on NVVM 20.0.0
//

.version 9.0
.target sm_100
.address_size 64

	// .globl	_Z25strip_mine_collect_kernelPfPmP9QIDResult

.visible .entry _Z25strip_mine_collect_kernelPfPmP9QIDResult(
	.param .u64 .ptr .align 1 _Z25strip_mine_collect_kernelPfPmP9QIDResult_param_0,
	.param .u64 .ptr .align 1 _Z25strip_mine_collect_kernelPfPmP9QIDResult_param_1,
	.param .u64 .ptr .align 1 _Z25strip_mine_collect_kernelPfPmP9QIDResult_param_2
)
{
	.reg .pred 	%p<3>;
	.reg .b32 	%r<9>;
	.reg .b32 	%f<17>;
	.reg .b64 	%rd<136>;

	ld.param.u64 	%rd55, [_Z25strip_mine_collect_kernelPfPmP9QIDResult_param_0];
	ld.param.u64 	%rd56, [_Z25strip_mine_collect_kernelPfPmP9QIDResult_param_1];
	ld.param.u64 	%rd57, [_Z25strip_mine_collect_kernelPfPmP9QIDResult_param_2];
	mov.u32 	%r4, %ctaid.x;
	mov.u32 	%r5, %ntid.x;
	mov.u32 	%r6, %tid.x;
	mad.lo.s32 	%r1, %r4, %r5, %r6;
	setp.gt.s32 	%p1, %r1, 1023;
	@%p1 bra 	$L__BB0_3;
	cvta.to.global.u64 	%rd58, %rd56;
	cvta.to.global.u64 	%rd59, %rd57;
	mul.wide.s32 	%rd60, %r1, 8;
	add.s64 	%rd61, %rd58, %rd60;
	ld.global.u64 	%rd134, [%rd61];
	mul.wide.s32 	%rd62, %r1, 16400;
	add.s64 	%rd63, %rd59, %rd62;
	st.global.u64 	[%rd63], %rd134;
	mul.hi.u64 	%rd64, %rd134, -8608480567731124087;
	shr.u64 	%rd65, %rd64, 3;
	mul.lo.s64 	%rd66, %rd65, 15;
	sub.s64 	%rd67, %rd134, %rd66;
	st.global.u8 	[%rd63+8], %rd67;
	shl.b64 	%rd68, %rd134, 2;
	cvta.to.global.u64 	%rd69, %rd55;
	add.s64 	%rd135, %rd69, %rd68;
	add.s64 	%rd133, %rd134, 15;
	add.s64 	%rd132, %rd134, 14;
	add.s64 	%rd131, %rd134, 13;
	add.s64 	%rd130, %rd134, 12;
	add.s64 	%rd129, %rd134, 11;
	add.s64 	%rd128, %rd134, 10;
	add.s64 	%rd127, %rd134, 9;
	add.s64 	%rd126, %rd134, 8;
	add.s64 	%rd125, %rd63, 36;
	add.s64 	%rd124, %rd134, 7;
	add.s64 	%rd123, %rd134, 6;
	add.s64 	%rd122, %rd134, 5;
	add.s64 	%rd121, %rd134, 4;
	add.s64 	%rd120, %rd134, 3;
	add.s64 	%rd119, %rd134, 2;
	add.s64 	%rd118, %rd134, 1;
	mov.b32 	%r8, 0;
$L__BB0_2:
	shr.u64 	%rd70, %rd134, 22;
	mul.hi.u64 	%rd71, %rd70, 737869762948382065;
	shr.u64 	%rd72, %rd133, 22;
	mul.hi.u64 	%rd73, %rd72, 737869762948382065;
	shr.u64 	%rd74, %rd132, 22;
	mul.hi.u64 	%rd75, %rd74, 737869762948382065;
	shr.u64 	%rd76, %rd131, 22;
	mul.hi.u64 	%rd77, %rd76, 737869762948382065;
	shr.u64 	%rd78, %rd130, 22;
	mul.hi.u64 	%rd79, %rd78, 737869762948382065;
	shr.u64 	%rd80, %rd129, 22;
	mul.hi.u64 	%rd81, %rd80, 737869762948382065;
	shr.u64 	%rd82, %rd128, 22;
	mul.hi.u64 	%rd83, %rd82, 737869762948382065;
	shr.u64 	%rd84, %rd127, 22;
	mul.hi.u64 	%rd85, %rd84, 737869762948382065;
	shr.u64 	%rd86, %rd126, 22;
	mul.hi.u64 	%rd87, %rd86, 737869762948382065;
	shr.u64 	%rd88, %rd124, 22;
	mul.hi.u64 	%rd89, %rd88, 737869762948382065;
	shr.u64 	%rd90, %rd123, 22;
	mul.hi.u64 	%rd91, %rd90, 737869762948382065;
	shr.u64 	%rd92, %rd122, 22;
	mul.hi.u64 	%rd93, %rd92, 737869762948382065;
	shr.u64 	%rd94, %rd121, 22;
	mul.hi.u64 	%rd95, %rd94, 737869762948382065;
	shr.u64 	%rd96, %rd120, 22;
	mul.hi.u64 	%rd97, %rd96, 737869762948382065;
	shr.u64 	%rd98, %rd119, 22;
	mul.hi.u64 	%rd99, %rd98, 737869762948382065;
	shr.u64 	%rd100, %rd118, 22;
	mul.hi.u64 	%rd101, %rd100, 737869762948382065;
	mad.lo.s64 	%rd102, %rd71, -419430400, %rd135;
	ld.global.f32 	%f1, [%rd102];
	st.global.f32 	[%rd125+-24], %f1;
	mad.lo.s64 	%rd103, %rd101, -419430400, %rd135;
	ld.global.f32 	%f2, [%rd103+4];
	st.global.f32 	[%rd125+-20], %f2;
	mad.lo.s64 	%rd104, %rd99, -419430400, %rd135;
	ld.global.f32 	%f3, [%rd104+8];
	st.global.f32 	[%rd125+-16], %f3;
	mad.lo.s64 	%rd105, %rd97, -419430400, %rd135;
	ld.global.f32 	%f4, [%rd105+12];
	st.global.f32 	[%rd125+-12], %f4;
	mad.lo.s64 	%rd106, %rd95, -419430400, %rd135;
	ld.global.f32 	%f5, [%rd106+16];
	st.global.f32 	[%rd125+-8], %f5;
	mad.lo.s64 	%rd107, %rd93, -419430400, %rd135;
	ld.global.f32 	%f6, [%rd107+20];
	st.global.f32 	[%rd125+-4], %f6;
	mad.lo.s64 	%rd108, %rd91, -419430400, %rd135;
	ld.global.f32 	%f7, [%rd108+24];
	st.global.f32 	[%rd125], %f7;
	mad.lo.s64 	%rd109, %rd89, -419430400, %rd135;
	ld.global.f32 	%f8, [%rd109+28];
	st.global.f32 	[%rd125+4], %f8;
	mad.lo.s64 	%rd110, %rd87, -419430400, %rd135;
	ld.global.f32 	%f9, [%rd110+32];
	st.global.f32 	[%rd125+8], %f9;
	mad.lo.s64 	%rd111, %rd85, -419430400, %rd135;
	ld.global.f32 	%f10, [%rd111+36];
	st.global.f32 	[%rd125+12], %f10;
	mad.lo.s64 	%rd112, %rd83, -419430400, %rd135;
	ld.global.f32 	%f11, [%rd112+40];
	st.global.f32 	[%rd125+16], %f11;
	mad.lo.s64 	%rd113, %rd81, -419430400, %rd135;
	ld.global.f32 	%f12, [%rd113+44];
	st.global.f32 	[%rd125+20], %f12;
	mad.lo.s64 	%rd114, %rd79, -419430400, %rd135;
	ld.global.f32 	%f13, [%rd114+48];
	st.global.f32 	[%rd125+24], %f13;
	mad.lo.s64 	%rd115, %rd77, -419430400, %rd135;
	ld.global.f32 	%f14, [%rd115+52];
	st.global.f32 	[%rd125+28], %f14;
	mad.lo.s64 	%rd116, %rd75, -419430400, %rd135;
	ld.global.f32 	%f15, [%rd116+56];
	st.global.f32 	[%rd125+32], %f15;
	mad.lo.s64 	%rd117, %rd73, -419430400, %rd135;
	ld.global.f32 	%f16, [%rd117+60];
	st.global.f32 	[%rd125+36], %f16;
	add.s32 	%r8, %r8, 16;
	add.s64 	%rd135, %rd135, 64;
	add.s64 	%rd134, %rd134, 16;
	add.s64 	%rd133, %rd133, 16;
	add.s64 	%rd132, %rd132, 16;
	add.s64 	%rd131, %rd131, 16;
	add.s64 	%rd130, %rd130, 16;
	add.s64 	%rd129, %rd129, 16;
	add.s64 	%rd128, %rd128, 16;
	add.s64 	%rd127, %rd127, 16;
	add.s64 	%rd126, %rd126, 16;
	add.s64 	%rd125, %rd125, 64;
	add.s64 	%rd124, %rd124, 16;
	add.s64 	%rd123, %rd123, 16;
	add.s64 	%rd122, %rd122, 16;
	add.s64 	%rd121, %rd121, 16;
	add.s64 	%rd120, %rd120, 16;
	add.s64 	%rd119, %rd119, 16;
	add.s64 	%rd118, %rd118, 16;
	setp.ne.s32 	%p2, %r8, 4096;
	@%p2 bra 	$L__BB0_2;
$L__BB0_3:
	ret;

}


// ===== COMPILED SASS (sm_100) =====

	.target	sm_100

	.elftype	@"ET_EXEC"


//--------------------- .note.nv.tkinfo           --------------------------
	.section	.note.nv.tkinfo,"",@"SHT_NOTE"
	.sectionflags	@"SHF_NOTE_NV_TKINFO"
	.tkinfo
        /*0018*/ 	.word	0x00000002
        /*0030*/ 	.string	""
        /*0030*/ 	.string	"ptxas"
        /*0030*/ 	.string	"Cuda compilation tools, release 13.0, V13.0.88"
        /*0030*/ 	.string	"Build cuda_13.0.r13.0/compiler.36424714_0"
        /*0030*/ 	.string	"-arch sm_100 -m 64 "



//--------------------- .note.nv.cuinfo           --------------------------
	.section	.note.nv.cuinfo,"",@"SHT_NOTE"
	.sectionflags	@"SHF_NOTE_NV_CUINFO"
        /*0018*/ 	.short	0x0002
        /*001a*/ 	.short	0x0064
        /*001c*/ 	.short	0x0082
	.zero		2


//--------------------- .nv.info                  --------------------------
	.section	.nv.info,"",@"SHT_CUDA_INFO"
	.align	4


	//----- nvinfo : EIATTR_REGCOUNT
	.align		4
        /*0000*/ 	.byte	0x04, 0x2f
        /*0002*/ 	.short	(.L_1 - .L_0)
	.align		4
.L_0:
        /*0004*/ 	.word	index@(_Z25strip_mine_collect_kernelPfPmP9QIDResult)
        /*0008*/ 	.word	0x00000030


	//----- nvinfo : EIATTR_FRAME_SIZE
	.align		4
.L_1:
        /*000c*/ 	.byte	0x04, 0x11
        /*000e*/ 	.short	(.L_3 - .L_2)
	.align		4
.L_2:
        /*0010*/ 	.word	index@(_Z25strip_mine_collect_kernelPfPmP9QIDResult)
        /*0014*/ 	.word	0x00000000


	//----- nvinfo : EIATTR_MIN_STACK_SIZE
	.align		4
.L_3:
        /*0018*/ 	.byte	0x04, 0x12
        /*001a*/ 	.short	(.L_5 - .L_4)
	.align		4
.L_4:
        /*001c*/ 	.word	index@(_Z25strip_mine_collect_kernelPfPmP9QIDResult)
        /*0020*/ 	.word	0x00000000
.L_5:


//--------------------- .nv.compat                --------------------------
	.section	.nv.compat,"",@"SHT_CUDA_COMPAT_INFO"
	.align	4
        /*0000*/ 	.byte	0x02, 0x09, 0x00, 0x00, 0x02, 0x02, 0x01, 0x00, 0x02, 0x05, 0x05, 0x00, 0x03, 0x07, 0x01, 0x01
        /*0010*/ 	.byte	0x02, 0x03, 0x00, 0x00, 0x02, 0x06, 0x01, 0x00, 0x04, 0x0b, 0x08, 0x00, 0x09, 0x00, 0x00, 0x00
        /*0020*/ 	.byte	0x00, 0x00, 0x00, 0x00


//--------------------- .nv.info._Z25strip_mine_collect_kernelPfPmP9QIDResult --------------------------
	.section	.nv.info._Z25strip_mine_collect_kernelPfPmP9QIDResult,"",@"SHT_CUDA_INFO"
	.sectionflags	@""
	.align	4


	//----- nvinfo : EIATTR_CUDA_API_VERSION
	.align		4
        /*0000*/ 	.byte	0x04, 0x37
        /*0002*/ 	.short	(.L_7 - .L_6)
.L_6:
        /*0004*/ 	.word	0x00000082


	//----- nvinfo : EIATTR_KPARAM_INFO
	.align		4
.L_7:
        /*0008*/ 	.byte	0x04, 0x17
        /*000a*/ 	.short	(.L_9 - .L_8)
.L_8:
        /*000c*/ 	.word	0x00000000
        /*0010*/ 	.short	0x0002
        /*0012*/ 	.short	0x0010
        /*0014*/ 	.byte	0x00, 0xf5, 0x21, 0x00


	//----- nvinfo : EIATTR_KPARAM_INFO
	.align		4
.L_9:
        /*0018*/ 	.byte	0x04, 0x17
        /*001a*/ 	.short	(.L_11 - .L_10)
.L_10:
        /*001c*/ 	.word	0x00000000
        /*0020*/ 	.short	0x0001
        /*0022*/ 	.short	0x0008
        /*0024*/ 	.byte	0x00, 0xf5, 0x21, 0x00


	//----- nvinfo : EIATTR_KPARAM_INFO
	.align		4
.L_11:
        /*0028*/ 	.byte	0x04, 0x17
        /*002a*/ 	.short	(.L_13 - .L_12)
.L_12:
        /*002c*/ 	.word	0x00000000
        /*0030*/ 	.short	0x0000
        /*0032*/ 	.short	0x0000
        /*0034*/ 	.byte	0x00, 0xf5, 0x21, 0x00


	//----- nvinfo : EIATTR_SPARSE_MMA_MASK
	.align		4
.L_13:
        /*0038*/ 	.byte	0x03, 0x50
        /*003a*/ 	.short	0x0000


	//----- nvinfo : EIATTR_MAXREG_COUNT
	.align		4
        /*003c*/ 	.byte	0x03, 0x1b
        /*003e*/ 	.short	0x00ff


	//----- nvinfo : EIATTR_MERCURY_ISA_VERSION
	.align		4
        /*0040*/ 	.byte	0x03, 0x5f
        /*0042*/ 	.short	0x0101


	//----- nvinfo : EIATTR_VRC_CTA_INIT_COUNT
	.align		4
        /*0044*/ 	.byte	0x02, 0x4a
	.zero		1
	.zero		1


	//----- nvinfo : EIATTR_EXIT_INSTR_OFFSETS
	.align		4
        /*0048*/ 	.byte	0x04, 0x1c
        /*004a*/ 	.short	(.L_15 - .L_14)


	//   ....[0]....
.L_14:
        /*004c*/ 	.word	0x00000060


	//   ....[1]....
        /*0050*/ 	.word	0x00001570


	//----- nvinfo : EIATTR_CBANK_PARAM_SIZE
	.align		4
.L_15:
        /*0054*/ 	.byte	0x03, 0x19
        /*0056*/ 	.short	0x0018


	//----- nvinfo : EIATTR_PARAM_CBANK
	.align		4
        /*0058*/ 	.byte	0x04, 0x0a
        /*005a*/ 	.short	(.L_17 - .L_16)
	.align		4
.L_16:
        /*005c*/ 	.word	index@(.nv.constant0._Z25strip_mine_collect_kernelPfPmP9QIDResult)
        /*0060*/ 	.short	0x0380
        /*0062*/ 	.short	0x0018


	//----- nvinfo : EIATTR_SW_WAR
	.align		4
.L_17:
        /*0064*/ 	.byte	0x04, 0x36
        /*0066*/ 	.short	(.L_19 - .L_18)
.L_18:
        /*0068*/ 	.word	0x00000008
.L_19:


//--------------------- .nv.callgraph             --------------------------
	.section	.nv.callgraph,"",@"SHT_CUDA_CALLGRAPH"
	.align	4
	.sectionentsize	8
	.align		4
        /*0000*/ 	.word	0x00000000
	.align		4
        /*0004*/ 	.word	0xffffffff
	.align		4
        /*0008*/ 	.word	0x00000000
	.align		4
        /*000c*/ 	.word	0xfffffffe
	.align		4
        /*0010*/ 	.word	0x00000000
	.align		4
        /*0014*/ 	.word	0xfffffffd
	.align		4
        /*0018*/ 	.word	0x00000000
	.align		4
        /*001c*/ 	.word	0xfffffffc


//--------------------- .text._Z25strip_mine_collect_kernelPfPmP9QIDResult --------------------------
	.section	.text._Z25strip_mine_collect_kernelPfPmP9QIDResult,"ax",@progbits
	.align	128
        .global         _Z25strip_mine_collect_kernelPfPmP9QIDResult
        .type           _Z25strip_mine_collect_kernelPfPmP9QIDResult,@function
        .size           _Z25strip_mine_collect_kernelPfPmP9QIDResult,(.L_x_2 - _Z25strip_mine_collect_kernelPfPmP9QIDResult)
        .other          _Z25strip_mine_collect_kernelPfPmP9QIDResult,@"STO_CUDA_ENTRY STV_DEFAULT"
_Z25strip_mine_collect_kernelPfPmP9QIDResult:
.text._Z25strip_mine_collect_kernelPfPmP9QIDResult:
[----:B------:R-:W-:Y:S01]  /*0000*/  LDC R1, c[0x0][0x37c] ;  /* 0x0000df00ff017b82 */ /* 0x000fe20000000800 */
[----:B------:R-:W0:Y:S07]  /*0010*/  S2R R0, SR_TID.X ;  /* 0x0000000000007919 */ /* 0x000e2e0000002100 */
[----:B------:R-:W0:Y:S08]  /*0020*/  S2UR UR4, SR_CTAID.X ;  /* 0x00000000000479c3 */ /* 0x000e300000002500 */
[----:B------:R-:W0:Y:S02]  /*0030*/  LDC R9, c[0x0][0x360] ;  /* 0x0000d800ff097b82 */ /* 0x000e240000000800 */
[----:B0-----:R-:W-:-:S05]  /*0040*/  IMAD R9, R9, UR4, R0 ;  /* 0x0000000409097c24 */ /* 0x001fca000f8e0200 */
[----:B------:R-:W-:-:S13]  /*0050*/  ISETP.GT.AND P0, PT, R9, 0x3ff, PT ;  /* 0x000003ff0900780c */ /* 0x000fda0003f04270 */
[----:B------:R-:W-:Y:S05]  /*0060*/  @P0 EXIT ;  /* 0x000000000000094d */ /* 0x000fea0003800000 */
[----:B------:R-:W0:Y:S01]  /*0070*/  LDC.64 R22, c[0x0][0x388] ;  /* 0x0000e200ff167b82 */ /* 0x000e220000000a00 */
[----:B------:R-:W1:Y:S01]  /*0080*/  LDCU.64 UR6, c[0x0][0x358] ;  /* 0x00006b00ff0677ac */ /* 0x000e620008000a00 */
[----:B------:R-:W2:Y:S06]  /*0090*/  LDCU.64 UR4, c[0x0][0x380] ;  /* 0x00007000ff0477ac */ /* 0x000eac0008000a00 */
[----:B------:R-:W3:Y:S01]  /*00a0*/  LDC.64 R20, c[0x0][0x390] ;  /* 0x0000e400ff147b82 */ /* 0x000ee20000000a00 */
[----:B0-----:R-:W-:-:S06]  /*00b0*/  IMAD.WIDE R22, R9, 0x8, R22 ;  /* 0x0000000809167825 */ /* 0x001fcc00078e0216 */
[----:B-1----:R-:W4:Y:S01]  /*00c0*/  LDG.E.64 R22, desc[UR6][R22.64] ;  /* 0x0000000616167981 */ /* 0x002f22000c1e1b00 */
[----:B---3--:R-:W-:-:S04]  /*00d0*/  IMAD.WIDE R20, R9, 0x4010, R20 ;  /* 0x0000401009147825 */ /* 0x008fc800078e0214 */
[----:B----4-:R-:W-:Y:S01]  /*00e0*/  IMAD.WIDE.U32 R2, R23, -0x77777777, RZ ;  /* 0x8888888917027825 */ /* 0x010fe200078e00ff */
[----:B------:R-:W-:Y:S01]  /*00f0*/  STG.E.64 desc[UR6][R20.64], R22 ;  /* 0x0000001614007986 */ /* 0x000fe2000c101b06 */
[C---:B------:R-:W-:Y:S02]  /*0100*/  IADD3 R39, P4, PT, R22.reuse, 0xf, RZ ;  /* 0x0000000f16277810 */ /* 0x040fe40007f9e0ff */
[----:B------:R-:W-:Y:S02]  /*0110*/  IMAD.MOV.U32 R0, RZ, RZ, R22 ;  /* 0x000000ffff007224 */ /* 0x000fe400078e0016 */
[C---:B------:R-:W-:Y:S01]  /*0120*/  IMAD.WIDE.U32 R4, P0, R22.reuse, -0x77777778, R2 ;  /* 0x8888888816047825 */ /* 0x040fe20007800002 */
[----:B------:R-:W-:Y:S02]  /*0130*/  IADD3.X R10, PT, PT, RZ, R23, RZ, P4, !PT ;  /* 0x00000017ff0a7210 */ /* 0x000fe400027fe4ff */
[C---:B------:R-:W-:Y:S01]  /*0140*/  IADD3 R34, P4, PT, R22.reuse, 0x9, RZ ;  /* 0x0000000916227810 */ /* 0x040fe20007f9e0ff */
[----:B------:R-:W-:Y:S01]  /*0150*/  IMAD.WIDE.U32 R2, R22, -0x77777777, RZ ;  /* 0x8888888916027825 */ /* 0x000fe200078e00ff */
[----:B------:R-:W-:-:S02]  /*0160*/  IADD3.X R7, PT, PT, RZ, RZ, RZ, P0, !PT ;  /* 0x000000ffff077210 */ /* 0x000fc400007fe4ff */
[-C--:B------:R-:W-:Y:S01]  /*0170*/  IADD3.X R31, PT, PT, RZ, R23.reuse, RZ, P4, !PT ;  /* 0x00000017ff1f7210 */ /* 0x080fe200027fe4ff */
[----:B------:R-:W-:Y:S01]  /*0180*/  IMAD.MOV.U32 R6, RZ, RZ, R5 ;  /* 0x000000ffff067224 */ /* 0x000fe200078e0005 */
[----:B------:R-:W-:Y:S02]  /*0190*/  IADD3 RZ, P0, PT, R3, R4, RZ ;  /* 0x0000000403ff7210 */ /* 0x000fe40007f1e0ff */
[C---:B------:R-:W-:Y:S02]  /*01a0*/  IADD3 R4, P3, PT, R22.reuse, 0xe, RZ ;  /* 0x0000000e16047810 */ /* 0x040fe40007f7e0ff */
[C---:B------:R-:W-:Y:S01]  /*01b0*/  IADD3 R5, P2, PT, R22.reuse, 0xd, RZ ;  /* 0x0000000d16057810 */ /* 0x040fe20007f5e0ff */
[----:B------:R-:W-:Y:S01]  /*01c0*/  IMAD.WIDE.U32.X R2, R23, -0x77777778, R6, P0 ;  /* 0x8888888817027825 */ /* 0x000fe200000e0406 */
[----:B------:R-:W-:Y:S02]  /*01d0*/  IADD3 R7, P6, PT, R22, 0xb, RZ ;  /* 0x0000000b16077810 */ /* 0x000fe40007fde0ff */
[----:B------:R-:W-:Y:S01]  /*01e0*/  IADD3.X R16, PT, PT, RZ, R23, RZ, P2, !PT ;  /* 0x00000017ff107210 */ /* 0x000fe200017fe4ff */
[----:B------:R-:W-:Y:S01]  /*01f0*/  IMAD.X R13, RZ, RZ, R23, P3 ;  /* 0x000000ffff0d7224 */ /* 0x000fe200018e0617 */
[----:B------:R-:W-:-:S02]  /*0200*/  SHF.R.U64 R3, R2, 0x3, R3 ;  /* 0x0000000302037819 */ /* 0x000fc40000001203 */
[C---:B--2---:R-:W-:Y:S01]  /*0210*/  LEA R2, P1, R22.reuse, UR4, 0x2 ;  /* 0x0000000416027c11 */ /* 0x044fe2000f8210ff */
[----:B------:R-:W-:Y:S01]  /*0220*/  UMOV UR4, URZ ;  /* 0x000000ff00047c82 */ /* 0x000fe20008000000 */
[C---:B------:R-:W-:Y:S01]  /*0230*/  IADD3 R8, P3, PT, R22.reuse, 0x8, RZ ;  /* 0x0000000816087810 */ /* 0x040fe20007f7e0ff */
[----:B------:R-:W-:Y:S01]  /*0240*/  IMAD R11, R3, -0xf, R22 ;  /* 0xfffffff1030b7824 */ /* 0x000fe200078e0216 */
[C-C-:B------:R-:W-:Y:S02]  /*0250*/  LEA.HI.X R9, R22.reuse, UR5, R23.reuse, 0x2, P1 ;  /* 0x0000000516097c11 */ /* 0x140fe400088f1417 */
[C---:B------:R-:W-:Y:S01]  /*0260*/  IADD3 R6, P1, PT, R22.reuse, 0xc, RZ ;  /* 0x0000000c16067810 */ /* 0x040fe20007f3e0ff */
[--C-:B------:R-:W-:Y:S01]  /*0270*/  IMAD.X R33, RZ, RZ, R23.reuse, P3 ;  /* 0x000000ffff217224 */ /* 0x100fe200018e0617 */
[C---:B------:R-:W-:Y:S01]  /*0280*/  IADD3 R3, P5, PT, R22.reuse, 0xa, RZ ;  /* 0x0000000a16037810 */ /* 0x040fe20007fbe0ff */
[----:B------:R0:W-:Y:S01]  /*0290*/  STG.E.U8 desc[UR6][R20.64+0x8], R11 ;  /* 0x0000080b14007986 */ /* 0x0001e2000c101106 */
[----:B------:R-:W-:Y:S01]  /*02a0*/  IADD3 R12, P2, PT, R22, 0x7, RZ ;  /* 0x00000007160c7810 */ /* 0x000fe20007f5e0ff */
[--C-:B------:R-:W-:Y:S01]  /*02b0*/  IMAD.X R17, RZ, RZ, R23.reuse, P1 ;  /* 0x000000ffff117224 */ /* 0x100fe200008e0617 */
[----:B------:R-:W-:Y:S01]  /*02c0*/  IADD3 R26, P0, PT, R20, 0x24, RZ ;  /* 0x00000024141a7810 */ /* 0x000fe20007f1e0ff */
[----:B------:R-:W-:Y:S01]  /*02d0*/  IMAD.X R30, RZ, RZ, R23, P5 ;  /* 0x000000ffff1e7224 */ /* 0x000fe200028e0617 */
[----:B------:R-:W-:-:S02]  /*02e0*/  IADD3 R14, P1, PT, R22, 0x6, RZ ;  /* 0x00000006160e7810 */ /* 0x000fc40007f3e0ff */
[-C--:B------:R-:W-:Y:S01]  /*02f0*/  IADD3.X R28, PT, PT, RZ, R23.reuse, RZ, P6, !PT ;  /* 0x00000017ff1c7210 */ /* 0x080fe200037fe4ff */
[----:B------:R-:W-:Y:S01]  /*0300*/  IMAD.X R27, RZ, RZ, R21, P0 ;  /* 0x000000ffff1b7224 */ /* 0x000fe200000e0615 */
[C---:B------:R-:W-:Y:S01]  /*0310*/  IADD3 R18, P5, PT, R22.reuse, 0x4, RZ ;  /* 0x0000000416127810 */ /* 0x040fe20007fbe0ff */
[--C-:B------:R-:W-:Y:S01]  /*0320*/  IMAD.X R35, RZ, RZ, R23.reuse, P1 ;  /* 0x000000ffff237224 */ /* 0x100fe200008e0617 */
[C---:B------:R-:W-:Y:S02]  /*0330*/  IADD3 R29, P3, PT, R22.reuse, 0x2, RZ ;  /* 0x00000002161d7810 */ /* 0x040fe40007f7e0ff */
[----:B------:R-:W-:Y:S01]  /*0340*/  IADD3.X R37, PT, PT, RZ, R23, RZ, P2, !PT ;  /* 0x00000017ff257210 */ /* 0x000fe200017fe4ff */
[--C-:B------:R-:W-:Y:S01]  /*0350*/  IMAD.X R41, RZ, RZ, R23.reuse, P5 ;  /* 0x000000ffff297224 */ /* 0x100fe200028e0617 */
[C---:B------:R-:W-:Y:S01]  /*0360*/  IADD3 R15, P6, PT, R22.reuse, 0x5, RZ ;  /* 0x00000005160f7810 */ /* 0x040fe20007fde0ff */
[----:B------:R-:W-:Y:S01]  /*0370*/  IMAD.X R40, RZ, RZ, R23, P3 ;  /* 0x000000ffff287224 */ /* 0x000fe200018e0617 */
[----:B------:R-:W-:-:S02]  /*0380*/  IADD3 R19, P4, PT, R22, 0x3, RZ ;  /* 0x0000000316137810 */ /* 0x000fc40007f9e0ff */
[----:B------:R-:W-:Y:S02]  /*0390*/  IADD3 R32, P2, PT, R22, 0x1, RZ ;  /* 0x0000000116207810 */ /* 0x000fe40007f5e0ff */
[-C--:B0-----:R-:W-:Y:S02]  /*03a0*/  MOV R11, R23.reuse ;  /* 0x00000017000b7202 */ /* 0x081fe40000000f00 */
[-C--:B------:R-:W-:Y:S02]  /*03b0*/  IADD3.X R36, PT, PT, RZ, R23.reuse, RZ, P6, !PT ;  /* 0x00000017ff247210 */ /* 0x080fe400037fe4ff */
[-C--:B------:R-:W-:Y:S02]  /*03c0*/  IADD3.X R38, PT, PT, RZ, R23.reuse, RZ, P4, !PT ;  /* 0x00000017ff267210 */ /* 0x080fe400027fe4ff */
[----:B------:R-:W-:-:S07]  /*03d0*/  IADD3.X R43, PT, PT, RZ, R23, RZ, P2, !PT ;  /* 0x00000017ff2b7210 */ /* 0x000fce00017fe4ff */
.L_x_0:
[--C-:B------:R-:W-:Y:S02]  /*03e0*/  SHF.R.U32.HI R45, RZ, 0x16, R11.reuse ;  /* 0x00000016ff2d7819 */ /* 0x100fe4000001160b */
[----:B0-----:R-:W-:-:S03]  /*03f0*/  SHF.R.U64 R23, R0, 0x16, R11 ;  /* 0x0000001600177819 */ /* 0x001fc6000000120b */
[----:B------:R-:W-:-:S04]  /*0400*/  IMAD.WIDE.U32 R20, R45, -0x28f5c28f, RZ ;  /* 0xd70a3d712d147825 */ /* 0x000fc800078e00ff */
[----:B------:R-:W-:-:S04]  /*0410*/  IMAD.WIDE.U32 R20, P0, R23, 0xa3d70a3, R20 ;  /* 0x0a3d70a317147825 */ /* 0x000fc80007800014 */
[----:B------:R-:W-:Y:S01]  /*0420*/  IMAD.WIDE.U32 R22, R23, -0x28f5c28f, RZ ;  /* 0xd70a3d7117167825 */ /* 0x000fe200078e00ff */
[----:B------:R-:W-:Y:S02]  /*0430*/  IADD3.X R25, PT, PT, RZ, RZ, RZ, P0, !PT ;  /* 0x000000ffff197210 */ /* 0x000fe400007fe4ff */
[----:B------:R-:W-:Y:S01]  /*0440*/  MOV R22, R2 ;  /* 0x0000000200167202 */ /* 0x000fe20000000f00 */
[----:B------:R-:W-:Y:S01]  /*0450*/  IMAD.MOV.U32 R24, RZ, RZ, R21 ;  /* 0x000000ffff187224 */ /* 0x000fe200078e0015 */
[----:B------:R-:W-:Y:S01]  /*0460*/  IADD3 RZ, P1, PT, R23, R20, RZ ;  /* 0x0000001417ff7210 */ /* 0x000fe20007f3e0ff */
[----:B------:R-:W-:-:S04]  /*0470*/  IMAD.MOV.U32 R23, RZ, RZ, R9 ;  /* 0x000000ffff177224 */ /* 0x000fc800078e0009 */
[----:B------:R-:W-:-:S04]  /*0480*/  IMAD.WIDE.U32.X R24, R45, 0xa3d70a3, R24, P1 ;  /* 0x0a3d70a32d187825 */ /* 0x000fc800008e0418 */
[----:B------:R-:W-:Y:S02]  /*0490*/  IMAD R25, R25, -0x19000000, RZ ;  /* 0xe700000019197824 */ /* 0x000fe400078e02ff */
[----:B------:R-:W-:-:S05]  /*04a0*/  IMAD.WIDE.U32 R20, R24, -0x19000000, R22 ;  /* 0xe700000018147825 */ /* 0x000fca00078e0016 */
[----:B------:R-:W-:-:S05]  /*04b0*/  IADD3 R21, PT, PT, R21, -R24, R25 ;  /* 0x8000001815157210 */ /* 0x000fca0007ffe019 */
[----:B------:R0:W2:Y:S01]  /*04c0*/  LDG.E R42, desc[UR6][R20.64] ;  /* 0x00000006142a7981 */ /* 0x0000a2000c1e1900 */
[----:B------:R-:W-:-:S05]  /*04d0*/  SHF.R.U32.HI R45, RZ, 0x16, R43 ;  /* 0x00000016ff2d7819 */ /* 0x000fca000001162b */
[----:B------:R-:W-:-:S04]  /*04e0*/  IMAD.WIDE.U32 R24, R45, -0x28f5c28f, RZ ;  /* 0xd70a3d712d187825 */ /* 0x000fc800078e00ff */
[----:B0-----:R-:W-:Y:S01]  /*04f0*/  IMAD.MOV.U32 R21, RZ, RZ, R27 ;  /* 0x000000ffff157224 */ /* 0x001fe200078e001b */
[----:B------:R-:W-:Y:S02]  /*0500*/  SHF.R.U64 R27, R32, 0x16, R43 ;  /* 0x00000016201b7819 */ /* 0x000fe4000000122b */
[----:B------:R-:W-:-:S03]  /*0510*/  MOV R20, R26 ;  /* 0x0000001a00147202 */ /* 0x000fc60000000f00 */
[----:B------:R-:W-:-:S04]  /*0520*/  IMAD.WIDE.U32 R24, P0, R27, 0xa3d70a3, R24 ;  /* 0x0a3d70a31b187825 */ /* 0x000fc80007800018 */
[----:B------:R-:W-:-:S04]  /*0530*/  IMAD.WIDE.U32 R26, R27, -0x28f5c28f, RZ ;  /* 0xd70a3d711b1a7825 */ /* 0x000fc800078e00ff */
[----:B------:R-:W-:Y:S01]  /*0540*/  IMAD.MOV.U32 R26, RZ, RZ, R25 ;  /* 0x000000ffff1a7224 */ /* 0x000fe200078e0019 */
[----:B------:R-:W-:Y:S02]  /*0550*/  IADD3 RZ, P1, PT, R27, R24, RZ ;  /* 0x000000181bff7210 */ /* 0x000fe40007f3e0ff */
[----:B------:R-:W-:-:S03]  /*0560*/  IADD3.X R27, PT, PT, RZ, RZ, RZ, P0, !PT ;  /* 0x000000ffff1b7210 */ /* 0x000fc600007fe4ff */
[----:B------:R-:W-:-:S04]  /*0570*/  IMAD.WIDE.U32.X R26, R45, 0xa3d70a3, R26, P1 ;  /* 0x0a3d70a32d1a7825 */ /* 0x000fc800008e041a */
[----:B------:R-:W-:Y:S02]  /*0580*/  IMAD R45, R27, -0x19000000, RZ ;  /* 0xe70000001b2d7824 */ /* 0x000fe400078e02ff */
[----:B------:R-:W-:-:S03]  /*0590*/  IMAD.WIDE.U32 R24, R26, -0x19000000, R22 ;  /* 0xe70000001a187825 */ /* 0x000fc600078e0016 */
[----:B------:R-:W-:Y:S02]  /*05a0*/  MOV R44, R24 ;  /* 0x00000018002c7202 */ /* 0x000fe40000000f00 */
[----:B------:R-:W-:Y:S01]  /*05b0*/  IADD3 R45, PT, PT, R25, -R26, R45 ;  /* 0x8000001a192d7210 */ /* 0x000fe20007ffe02d */
[----:B--2---:R-:W-:Y:S04]  /*05c0*/  STG.E desc[UR6][R20.64+-0x18], R42 ;  /* 0xffffe82a14007986 */ /* 0x004fe8000c101906 */
[----:B------:R0:W2:Y:S01]  /*05d0*/  LDG.E R44, desc[UR6][R44.64+0x4] ;  /* 0x000004062c2c7981 */ /* 0x0000a2000c1e1900 */
[--C-:B------:R-:W-:Y:S02]  /*05e0*/  SHF.R.U64 R27, R29, 0x16, R40.reuse ;  /* 0x000000161d1b7819 */ /* 0x100fe40000001228 */
[----:B0-----:R-:W-:-:S05]  /*05f0*/  SHF.R.U32.HI R45, RZ, 0x16, R40 ;  /* 0x00000016ff2d7819 */ /* 0x001fca0000011628 */
[----:B------:R-:W-:-:S04]  /*0600*/  IMAD.WIDE.U32 R24, R45, -0x28f5c28f, RZ ;  /* 0xd70a3d712d187825 */ /* 0x000fc800078e00ff */
[----:B------:R-:W-:-:S04]  /*0610*/  IMAD.WIDE.U32 R24, P0, R27, 0xa3d70a3, R24 ;  /* 0x0a3d70a31b187825 */ /* 0x000fc80007800018 */
[----:B------:R-:W-:Y:S01]  /*0620*/  IMAD.WIDE.U32 R26, R27, -0x28f5c28f, RZ ;  /* 0xd70a3d711b1a7825 */ /* 0x000fe200078e00ff */
[----:B------:R-:W-:-:S04]  /*0630*/  MOV R26, R25 ;  /* 0x00000019001a7202 */ /* 0x000fc80000000f00 */
[----:B------:R-:W-:Y:S01]  /*0640*/  IADD3 RZ, P1, PT, R27, R24, RZ ;  /* 0x000000181bff7210 */ /* 0x000fe20007f3e0ff */
[----:B------:R-:W-:-:S04]  /*0650*/  IMAD.X R27, RZ, RZ, RZ, P0 ;  /* 0x000000ffff1b7224 */ /* 0x000fc800000e06ff */
[----:B------:R-:W-:-:S04]  /*0660*/  IMAD.WIDE.U32.X R26, R45, 0xa3d70a3, R26, P1 ;  /* 0x0a3d70a32d1a7825 */ /* 0x000fc800008e041a */
[----:B------:R-:W-:Y:S02]  /*0670*/  IMAD R45, R27, -0x19000000, RZ ;  /* 0xe70000001b2d7824 */ /* 0x000fe400078e02ff */
[----:B------:R-:W-:-:S05]  /*0680*/  IMAD.WIDE.U32 R24, R26, -0x19000000, R22 ;  /* 0xe70000001a187825 */ /* 0x000fca00078e0016 */
[----:B------:R-:W-:Y:S01]  /*0690*/  IADD3 R45, PT, PT, R25, -R26, R45 ;  /* 0x8000001a192d7210 */ /* 0x000fe20007ffe02d */
[----:B--2---:R0:W-:Y:S02]  /*06a0*/  STG.E desc[UR6][R20.64+-0x14], R44 ;  /* 0xffffec2c14007986 */ /* 0x0041e4000c101906 */
[----:B0-----:R-:W-:-:S06]  /*06b0*/  IMAD.MOV.U32 R44, RZ, RZ, R24 ;  /* 0x000000ffff2c7224 */ /* 0x001fcc00078e0018 */
[----:B------:R0:W2:Y:S01]  /*06c0*/  LDG.E R44, desc[UR6][R44.64+0x8] ;  /* 0x000008062c2c7981 */ /* 0x0000a2000c1e1900 */
[--C-:B------:R-:W-:Y:S02]  /*06d0*/  SHF.R.U64 R27, R19, 0x16, R38.reuse ;  /* 0x00000016131b7819 */ /* 0x100fe40000001226 */
[----:B0-----:R-:W-:-:S05]  /*06e0*/  SHF.R.U32.HI R45, RZ, 0x16, R38 ;  /* 0x00000016ff2d7819 */ /* 0x001fca0000011626 */
[----:B------:R-:W-:-:S04]  /*06f0*/  IMAD.WIDE.U32 R24, R45, -0x28f5c28f, RZ ;  /* 0xd70a3d712d187825 */ /* 0x000fc800078e00ff */
[----:B------:R-:W-:-:S04]  /*0700*/  IMAD.WIDE.U32 R24, P0, R27, 0xa3d70a3, R24 ;  /* 0x0a3d70a31b187825 */ /* 0x000fc80007800018 */
[----:B------:R-:W-:-:S04]  /*0710*/  IMAD.WIDE.U32 R26, R27, -0x28f5c28f, RZ ;  /* 0xd70a3d711b1a7825 */ /* 0x000fc800078e00ff */
[----:B------:R-:W-:Y:S01]  /*0720*/  IMAD.MOV.U32 R26, RZ, RZ, R25 ;  /* 0x000000ffff1a7224 */ /* 0x000fe200078e0019 */
[----:B------:R-:W-:Y:S02]  /*0730*/  IADD3 RZ, P1, PT, R27, R24, RZ ;  /* 0x000000181bff7210 */ /* 0x000fe40007f3e0ff */
[----:B------:R-:W-:-:S03]  /*0740*/  IADD3.X R27, PT, PT, RZ, RZ, RZ, P0, !PT ;  /* 0x000000ffff1b7210 */ /* 0x000fc600007fe4ff */
[----:B------:R-:W-:-:S04]  /*0750*/  IMAD.WIDE.U32.X R26, R45, 0xa3d70a3, R26, P1 ;  /* 0x0a3d70a32d1a7825 */ /* 0x000fc800008e041a */
[----:B------:R-:W-:Y:S02]  /*0760*/  IMAD R45, R27, -0x19000000, RZ ;  /* 0xe70000001b2d7824 */ /* 0x000fe400078e02ff */
[----:B------:R-:W-:-:S05]  /*0770*/  IMAD.WIDE.U32 R24, R26, -0x19000000, R22 ;  /* 0xe70000001a187825 */ /* 0x000fca00078e0016 */
[----:B------:R-:W-:Y:S01]  /*0780*/  IADD3 R45, PT, PT, R25, -R26, R45 ;  /* 0x8000001a192d7210 */ /* 0x000fe20007ffe02d */
[----:B--2---:R0:W-:Y:S02]  /*0790*/  STG.E desc[UR6][R20.64+-0x10], R44 ;  /* 0xfffff02c14007986 */ /* 0x0041e4000c101906 */
[----:B0-----:R-:W-:-:S06]  /*07a0*/  MOV R44, R24 ;  /* 0x00000018002c7202 */ /* 0x001fcc0000000f00 */
        /* <DEDUP_REMOVED lines=178> */
[----:B--2---:R0:W-:Y:S05]  /*12d0*/  STG.E desc[UR6][R20.64+0x20], R44 ;  /* 0x0000202c14007986 */ /* 0x0041ea000c101906 */
[----:B------:R-:W2:Y:S01]  /*12e0*/  LDG.E R23, desc[UR6][R22.64+0x3c] ;  /* 0x00003c0616177981 */ /* 0x000ea2000c1e1900 */
[----:B------:R-:W-:Y:S01]  /*12f0*/  IADD3 R2, P2, PT, R2, 0x40, RZ ;  /* 0x0000004002027810 */ /* 0x000fe20007f5e0ff */
[----:B------:R-:W-:Y:S01]  /*1300*/  UIADD3 UR4, UPT, UPT, UR4, 0x10, URZ ;  /* 0x0000001004047890 */ /* 0x000fe2000fffe0ff */
[----:B------:R-:W-:Y:S02]  /*1310*/  IADD3 R26, P0, PT, R20, 0x40, RZ ;  /* 0x00000040141a7810 */ /* 0x000fe40007f1e0ff */
[----:B------:R-:W-:Y:S01]  /*1320*/  IADD3 R0, P3, PT, R0, 0x10, RZ ;  /* 0x0000001000007810 */ /* 0x000fe20007f7e0ff */
[----:B------:R-:W-:Y:S01]  /*1330*/  UISETP.NE.AND UP0, UPT, UR4, 0x1000, UPT ;  /* 0x000010000400788c */ /* 0x000fe2000bf05270 */
[----:B------:R-:W-:Y:S01]  /*1340*/  IADD3 R39, P4, PT, R39, 0x10, RZ ;  /* 0x0000001027277810 */ /* 0x000fe20007f9e0ff */
[----:B------:R-:W-:Y:S01]  /*1350*/  IMAD.X R9, RZ, RZ, R9, P2 ;  /* 0x000000ffff097224 */ /* 0x000fe200010e0609 */
[----:B------:R-:W-:-:S02]  /*1360*/  IADD3.X R27, PT, PT, RZ, R21, RZ, P0, !PT ;  /* 0x00000015ff1b7210 */ /* 0x000fc400007fe4ff */
[----:B------:R-:W-:Y:S01]  /*1370*/  IADD3.X R11, PT, PT, RZ, R11, RZ, P3, !PT ;  /* 0x0000000bff0b7210 */ /* 0x000fe20001ffe4ff */
[----:B------:R-:W-:Y:S01]  /*1380*/  IMAD.X R10, RZ, RZ, R10, P4 ;  /* 0x000000ffff0a7224 */ /* 0x000fe200020e060a */
[----:B------:R-:W-:Y:S02]  /*1390*/  IADD3 R4, P5, PT, R4, 0x10, RZ ;  /* 0x0000001004047810 */ /* 0x000fe40007fbe0ff */
[----:B------:R-:W-:Y:S02]  /*13a0*/  IADD3 R5, P6, PT, R5, 0x10, RZ ;  /* 0x0000001005057810 */ /* 0x000fe40007fde0ff */
[----:B------:R-:W-:Y:S02]  /*13b0*/  IADD3 R6, P0, PT, R6, 0x10, RZ ;  /* 0x0000001006067810 */ /* 0x000fe40007f1e0ff */
[----:B------:R-:W-:Y:S01]  /*13c0*/  IADD3 R7, P1, PT, R7, 0x10, RZ ;  /* 0x0000001007077810 */ /* 0x000fe20007f3e0ff */
[----:B------:R-:W-:Y:S01]  /*13d0*/  IMAD.X R16, RZ, RZ, R16, P6 ;  /* 0x000000ffff107224 */ /* 0x000fe200030e0610 */
[----:B------:R-:W-:-:S02]  /*13e0*/  IADD3 R3, P2, PT, R3, 0x10, RZ ;  /* 0x0000001003037810 */ /* 0x000fc40007f5e0ff */
[----:B------:R-:W-:Y:S01]  /*13f0*/  IADD3 R34, P3, PT, R34, 0x10, RZ ;  /* 0x0000001022227810 */ /* 0x000fe20007f7e0ff */
[----:B------:R-:W-:Y:S01]  /*1400*/  IMAD.X R28, RZ, RZ, R28, P1 ;  /* 0x000000ffff1c7224 */ /* 0x000fe200008e061c */
[----:B------:R-:W-:Y:S02]  /*1410*/  IADD3 R8, P4, PT, R8, 0x10, RZ ;  /* 0x0000001008087810 */ /* 0x000fe40007f9e0ff */
[----:B------:R-:W-:Y:S01]  /*1420*/  IADD3.X R13, PT, PT, RZ, R13, RZ, P5, !PT ;  /* 0x0000000dff0d7210 */ /* 0x000fe20002ffe4ff */
[----:B------:R-:W-:Y:S01]  /*1430*/  IMAD.X R31, RZ, RZ, R31, P3 ;  /* 0x000000ffff1f7224 */ /* 0x000fe200018e061f */
[----:B------:R-:W-:Y:S02]  /*1440*/  IADD3.X R17, PT, PT, RZ, R17, RZ, P0, !PT ;  /* 0x00000011ff117210 */ /* 0x000fe400007fe4ff */
[----:B------:R-:W-:Y:S02]  /*1450*/  IADD3.X R30, PT, PT, RZ, R30, RZ, P2, !PT ;  /* 0x0000001eff1e7210 */ /* 0x000fe400017fe4ff */
[----:B------:R-:W-:-:S02]  /*1460*/  IADD3 R12, P5, PT, R12, 0x10, RZ ;  /* 0x000000100c0c7810 */ /* 0x000fc40007fbe0ff */
[----:B------:R-:W-:Y:S02]  /*1470*/  IADD3 R15, P0, PT, R15, 0x10, RZ ;  /* 0x000000100f0f7810 */ /* 0x000fe40007f1e0ff */
[----:B------:R-:W-:Y:S01]  /*1480*/  IADD3 R19, P2, PT, R19, 0x10, RZ ;  /* 0x0000001013137810 */ /* 0x000fe20007f5e0ff */
[----:B------:R-:W-:Y:S01]  /*1490*/  IMAD.X R37, RZ, RZ, R37, P5 ;  /* 0x000000ffff257224 */ /* 0x000fe200028e0625 */
[----:B------:R-:W-:Y:S01]  /*14a0*/  IADD3.X R33, PT, PT, RZ, R33, RZ, P4, !PT ;  /* 0x00000021ff217210 */ /* 0x000fe200027fe4ff */
[----:B------:R-:W-:Y:S01]  /*14b0*/  IMAD.X R36, RZ, RZ, R36, P0 ;  /* 0x000000ffff247224 */ /* 0x000fe200000e0624 */
[----:B------:R-:W-:Y:S01]  /*14c0*/  IADD3 R14, P6, PT, R14, 0x10, RZ ;  /* 0x000000100e0e7810 */ /* 0x000fe20007fde0ff */
[----:B------:R-:W-:Y:S01]  /*14d0*/  IMAD.X R38, RZ, RZ, R38, P2 ;  /* 0x000000ffff267224 */ /* 0x000fe200010e0626 */
[----:B------:R-:W-:Y:S02]  /*14e0*/  IADD3 R18, P1, PT, R18, 0x10, RZ ;  /* 0x0000001012127810 */ /* 0x000fe40007f3e0ff */
[----:B------:R-:W-:-:S02]  /*14f0*/  IADD3 R29, P3, PT, R29, 0x10, RZ ;  /* 0x000000101d1d7810 */ /* 0x000fc40007f7e0ff */
[----:B------:R-:W-:Y:S02]  /*1500*/  IADD3 R32, P4, PT, R32, 0x10, RZ ;  /* 0x0000001020207810 */ /* 0x000fe40007f9e0ff */
[----:B------:R-:W-:Y:S02]  /*1510*/  IADD3.X R35, PT, PT, RZ, R35, RZ, P6, !PT ;  /* 0x00000023ff237210 */ /* 0x000fe400037fe4ff */
[----:B------:R-:W-:Y:S02]  /*1520*/  IADD3.X R41, PT, PT, RZ, R41, RZ, P1, !PT ;  /* 0x00000029ff297210 */ /* 0x000fe40000ffe4ff */
[----:B------:R-:W-:Y:S02]  /*1530*/  IADD3.X R40, PT, PT, RZ, R40, RZ, P3, !PT ;  /* 0x00000028ff287210 */ /* 0x000fe40001ffe4ff */
[----:B------:R-:W-:Y:S01]  /*1540*/  IADD3.X R43, PT, PT, RZ, R43, RZ, P4, !PT ;  /* 0x0000002bff2b7210 */ /* 0x000fe200027fe4ff */
[----:B--2---:R0:W-:Y:S01]  /*1550*/  STG.E desc[UR6][R20.64+0x24], R23 ;  /* 0x0000241714007986 */ /* 0x0041e2000c101906 */
[----:B------:R-:W-:Y:S05]  /*1560*/  BRA.U UP0, `(.L_x_0) ;  /* 0xffffffed009c7547 */ /* 0x000fea000b83ffff */
[----:B------:R-:W-:Y:S05]  /*1570*/  EXIT ;  /* 0x000000000000794d */ /* 0x000fea0003800000 */
.L_x_1:
[----:B------:R-:W-:-:S00]  /*1580*/  BRA `(.L_x_1) ;  /* 0xfffffffc00fc7947 */ /* 0x000fc0000383ffff */
[----:B------:R-:W-:-:S00]  /*1590*/  NOP ;  /* 0x0000000000007918 */ /* 0x000fc00000000000 */
        /* <DEDUP_REMOVED lines=14> */
.L_x_2:


//--------------------- .nv.shared.reserved.0     --------------------------
	.section	.nv.shared.reserved.0,"aw",@nobits
	.weak		__nv_reservedSMEM_offset_0_alias
	.size		__nv_reservedSMEM_offset_0_alias, 0, 64
	.other		__nv_reservedSMEM_offset_0_alias,@"STO_CUDA_RESERVED_SHARED STV_DEFAULT"
__nv_reservedSMEM_offset_0_alias:
	.zero		0
	.zero		64


//--------------------- .nv.constant0._Z25strip_mine_collect_kernelPfPmP9QIDResult --------------------------
	.section	.nv.constant0._Z25strip_mine_collect_kernelPfPmP9QIDResult,"a",@progbits
	.sectionflags	@""
	.align	4
.nv.constant0._Z25strip_mine_collect_kernelPfPmP9QIDResult:
	.zero		920


//--------------------- SYMBOLS --------------------------

	.type		.nv.reservedSmem.offset0,@object
	.size		.nv.reservedSmem.offset0,0x4
